//
// Generated by NVIDIA NVVM Compiler
//
// Compiler Build ID: CL-36424714
// Cuda compilation tools, release 13.0, V13.0.88
// Based on NVVM 20.0.0
//

.version 9.0
.target sm_100
.address_size 64

	// .globl	_Z3addPKfS0_Pfi

.visible .entry _Z3addPKfS0_Pfi(
	.param .u64 .ptr .align 1 _Z3addPKfS0_Pfi_param_0,
	.param .u64 .ptr .align 1 _Z3addPKfS0_Pfi_param_1,
	.param .u64 .ptr .align 1 _Z3addPKfS0_Pfi_param_2,
	.param .u32 _Z3addPKfS0_Pfi_param_3
)
{
	.reg .pred 	%p<3>;
	.reg .b32 	%r<11>;
	.reg .b32 	%f<4>;
	.reg .b64 	%rd<11>;

	ld.param.u64 	%rd4, [_Z3addPKfS0_Pfi_param_0];
	ld.param.u64 	%rd5, [_Z3addPKfS0_Pfi_param_1];
	ld.param.u64 	%rd6, [_Z3addPKfS0_Pfi_param_2];
	ld.param.u32 	%r6, [_Z3addPKfS0_Pfi_param_3];
	mov.u32 	%r7, %ctaid.x;
	mov.u32 	%r1, %ntid.x;
	mov.u32 	%r8, %tid.x;
	mad.lo.s32 	%r10, %r7, %r1, %r8;
	setp.ge.s32 	%p1, %r10, %r6;
	@%p1 bra 	$L__BB0_3;
	mov.u32 	%r9, %nctaid.x;
	mul.lo.s32 	%r3, %r1, %r9;
	cvta.to.global.u64 	%rd1, %rd4;
	cvta.to.global.u64 	%rd2, %rd5;
	cvta.to.global.u64 	%rd3, %rd6;
$L__BB0_2:
	mul.wide.s32 	%rd7, %r10, 4;
	add.s64 	%rd8, %rd1, %rd7;
	ld.global.f32 	%f1, [%rd8];
	add.s64 	%rd9, %rd2, %rd7;
	ld.global.f32 	%f2, [%rd9];
	add.f32 	%f3, %f1, %f2;
	add.s64 	%rd10, %rd3, %rd7;
	st.global.f32 	[%rd10], %f3;
	add.s32 	%r10, %r10, %r3;
	setp.lt.s32 	%p2, %r10, %r6;
	@%p2 bra 	$L__BB0_2;
$L__BB0_3:
	ret;

}


// ===== COMPILED SASS (sm_100) =====

	.target	sm_100

	.elftype	@"ET_EXEC"


//--------------------- .note.nv.tkinfo           --------------------------
	.section	.note.nv.tkinfo,"",@"SHT_NOTE"
	.sectionflags	@"SHF_NOTE_NV_TKINFO"
	.tkinfo
        /*0018*/ 	.word	0x00000002
        /*0030*/ 	.string	""
        /*0030*/ 	.string	"ptxas"
        /*0030*/ 	.string	"Cuda compilation tools, release 13.0, V13.0.88"
        /*0030*/ 	.string	"Build cuda_13.0.r13.0/compiler.36424714_0"
        /*0030*/ 	.string	"-arch sm_100 -m 64 "



//--------------------- .note.nv.cuinfo           --------------------------
	.section	.note.nv.cuinfo,"",@"SHT_NOTE"
	.sectionflags	@"SHF_NOTE_NV_CUINFO"
        /*0018*/ 	.short	0x0002
        /*001a*/ 	.short	0x0064
        /*001c*/ 	.short	0x0082
	.zero		2


//--------------------- .nv.info                  --------------------------
	.section	.nv.info,"",@"SHT_CUDA_INFO"
	.align	4


	//----- nvinfo : EIATTR_REGCOUNT
	.align		4
        /*0000*/ 	.byte	0x04, 0x2f
        /*0002*/ 	.short	(.L_1 - .L_0)
	.align		4
.L_0:
        /*0004*/ 	.word	index@(_Z3addPKfS0_Pfi)
        /*0008*/ 	.word	0x00000014


	//----- nvinfo : EIATTR_FRAME_SIZE
	.align		4
.L_1:
        /*000c*/ 	.byte	0x04, 0x11
        /*000e*/ 	.short	(.L_3 - .L_2)
	.align		4
.L_2:
        /*0010*/ 	.word	index@(_Z3addPKfS0_Pfi)
        /*0014*/ 	.word	0x00000000


	//----- nvinfo : EIATTR_MIN_STACK_SIZE
	.align		4
.L_3:
        /*0018*/ 	.byte	0x04, 0x12
        /*001a*/ 	.short	(.L_5 - .L_4)
	.align		4
.L_4:
        /*001c*/ 	.word	index@(_Z3addPKfS0_Pfi)
        /*0020*/ 	.word	0x00000000
.L_5:


//--------------------- .nv.compat                --------------------------
	.section	.nv.compat,"",@"SHT_CUDA_COMPAT_INFO"
	.align	4
        /*0000*/ 	.byte	0x02, 0x09, 0x00, 0x00, 0x02, 0x02, 0x01, 0x00, 0x02, 0x05, 0x05, 0x00, 0x03, 0x07, 0x01, 0x01
        /*0010*/ 	.byte	0x02, 0x03, 0x00, 0x00, 0x02, 0x06, 0x01, 0x00, 0x04, 0x0b, 0x08, 0x00, 0x09, 0x00, 0x00, 0x00
        /*0020*/ 	.byte	0x00, 0x00, 0x00, 0x00


//--------------------- .nv.info._Z3addPKfS0_Pfi  --------------------------
	.section	.nv.info._Z3addPKfS0_Pfi,"",@"SHT_CUDA_INFO"
	.sectionflags	@""
	.align	4


	//----- nvinfo : EIATTR_CUDA_API_VERSION
	.align		4
        /*0000*/ 	.byte	0x04, 0x37
        /*0002*/ 	.short	(.L_7 - .L_6)
.L_6:
        /*0004*/ 	.word	0x00000082


	//----- nvinfo : EIATTR_KPARAM_INFO
	.align		4
.L_7:
        /*0008*/ 	.byte	0x04, 0x17
        /*000a*/ 	.short	(.L_9 - .L_8)
.L_8:
        /*000c*/ 	.word	0x00000000
        /*0010*/ 	.short	0x0003
        /*0012*/ 	.short	0x0018
        /*0014*/ 	.byte	0x00, 0xf0, 0x11, 0x00


	//----- nvinfo : EIATTR_KPARAM_INFO
	.align		4
.L_9:
        /*0018*/ 	.byte	0x04, 0x17
        /*001a*/ 	.short	(.L_11 - .L_10)
.L_10:
        /*001c*/ 	.word	0x00000000
        /*0020*/ 	.short	0x0002
        /*0022*/ 	.short	0x0010
        /*0024*/ 	.byte	0x00, 0xf5, 0x21, 0x00


	//----- nvinfo : EIATTR_KPARAM_INFO
	.align		4
.L_11:
        /*0028*/ 	.byte	0x04, 0x17
        /*002a*/ 	.short	(.L_13 - .L_12)
.L_12:
        /*002c*/ 	.word	0x00000000
        /*0030*/ 	.short	0x0001
        /*0032*/ 	.short	0x0008
        /*0034*/ 	.byte	0x00, 0xf5, 0x21, 0x00


	//----- nvinfo : EIATTR_KPARAM_INFO
	.align		4
.L_13:
        /*0038*/ 	.byte	0x04, 0x17
        /*003a*/ 	.short	(.L_15 - .L_14)
.L_14:
        /*003c*/ 	.word	0x00000000
        /*0040*/ 	.short	0x0000
        /*0042*/ 	.short	0x0000
        /*0044*/ 	.byte	0x00, 0xf5, 0x21, 0x00


	//----- nvinfo : EIATTR_SPARSE_MMA_MASK
	.align		4
.L_15:
        /*0048*/ 	.byte	0x03, 0x50
        /*004a*/ 	.short	0x0000


	//----- nvinfo : EIATTR_MAXREG_COUNT
	.align		4
        /*004c*/ 	.byte	0x03, 0x1b
        /*004e*/ 	.short	0x00ff


	//----- nvinfo : EIATTR_MERCURY_ISA_VERSION
	.align		4
        /*0050*/ 	.byte	0x03, 0x5f
        /*0052*/ 	.short	0x0101


	//----- nvinfo : EIATTR_VRC_CTA_INIT_COUNT
	.align		4
        /*0054*/ 	.byte	0x02, 0x4a
	.zero		1
	.zero		1


	//----- nvinfo : EIATTR_EXIT_INSTR_OFFSETS
	.align		4
        /*0058*/ 	.byte	0x04, 0x1c
        /*005a*/ 	.short	(.L_17 - .L_16)


	//   ....[0]....
.L_16:
        /*005c*/ 	.word	0x00000070


	//   ....[1]....
        /*0060*/ 	.word	0x00000180


	//----- nvinfo : EIATTR_CRS_STACK_SIZE
	.align		4
.L_17:
        /*0064*/ 	.byte	0x04, 0x1e
        /*0066*/ 	.short	(.L_19 - .L_18)
.L_18:
        /*0068*/ 	.word	0x00000000


	//----- nvinfo : EIATTR_CBANK_PARAM_SIZE
	.align		4
.L_19:
        /*006c*/ 	.byte	0x03, 0x19
        /*006e*/ 	.short	0x001c


	//----- nvinfo : EIATTR_PARAM_CBANK
	.align		4
        /*0070*/ 	.byte	0x04, 0x0a
        /*0072*/ 	.short	(.L_21 - .L_20)
	.align		4
.L_20:
        /*0074*/ 	.word	index@(.nv.constant0._Z3addPKfS0_Pfi)
        /*0078*/ 	.short	0x0380
        /*007a*/ 	.short	0x001c


	//----- nvinfo : EIATTR_SW_WAR
	.align		4
.L_21:
        /*007c*/ 	.byte	0x04, 0x36
        /*007e*/ 	.short	(.L_23 - .L_22)
.L_22:
        /*0080*/ 	.word	0x00000008
.L_23:


//--------------------- .nv.callgraph             --------------------------
	.section	.nv.callgraph,"",@"SHT_CUDA_CALLGRAPH"
	.align	4
	.sectionentsize	8
	.align		4
        /*0000*/ 	.word	0x00000000
	.align		4
        /*0004*/ 	.word	0xffffffff
	.align		4
        /*0008*/ 	.word	0x00000000
	.align		4
        /*000c*/ 	.word	0xfffffffe
	.align		4
        /*0010*/ 	.word	0x00000000
	.align		4
        /*0014*/ 	.word	0xfffffffd
	.align		4
        /*0018*/ 	.word	0x00000000
	.align		4
        /*001c*/ 	.word	0xfffffffc


//--------------------- .text._Z3addPKfS0_Pfi     --------------------------
	.section	.text._Z3addPKfS0_Pfi,"ax",@progbits
	.align	128
        .global         _Z3addPKfS0_Pfi
        .type           _Z3addPKfS0_Pfi,@function
        .size           _Z3addPKfS0_Pfi,(.L_x_2 - _Z3addPKfS0_Pfi)
        .other          _Z3addPKfS0_Pfi,@"STO_CUDA_ENTRY STV_DEFAULT"
_Z3addPKfS0_Pfi:
.text._Z3addPKfS0_Pfi:
[----:B------:R-:W-:Y:S01]  /*0000*/  LDC R1, c[0x0][0x37c] ;  /* 0x0000df00ff017b82 */ /* 0x000fe20000000800 */
[----:B------:R-:W0:Y:S07]  /*0010*/  S2R R0, SR_TID.X ;  /* 0x0000000000007919 */ /* 0x000e2e0000002100 */
[----:B------:R-:W0:Y:S01]  /*0020*/  S2UR UR4, SR_CTAID.X ;  /* 0x00000000000479c3 */ /* 0x000e220000002500 */
[----:B------:R-:W1:Y:S07]  /*0030*/  LDCU UR5, c[0x0][0x398] ;  /* 0x00007300ff0577ac */ /* 0x000e6e0008000800 */
[----:B------:R-:W0:Y:S02]  /*0040*/  LDC R15, c[0x0][0x360] ;  /* 0x0000d800ff0f7b82 */ /* 0x000e240000000800 */
[----:B0-----:R-:W-:-:S05]  /*0050*/  IMAD R0, R15, UR4, R0 ;  /* 0x000000040f007c24 */ /* 0x001fca000f8e0200 */
[----:B-1----:R-:W-:-:S13]  /*0060*/  ISETP.GE.AND P0, PT, R0, UR5, PT ;  /* 0x0000000500007c0c */ /* 0x002fda000bf06270 */
[----:B------:R-:W-:Y:S05]  /*0070*/  @P0 EXIT ;  /* 0x000000000000094d */ /* 0x000fea0003800000 */
[----:B------:R-:W0:Y:S01]  /*0080*/  LDC.64 R12, c[0x0][0x390] ;  /* 0x0000e400ff0c7b82 */ /* 0x000e220000000a00 */
[----:B------:R-:W1:Y:S01]  /*0090*/  LDCU UR4, c[0x0][0x370] ;  /* 0x00006e00ff0477ac */ /* 0x000e620008000800 */
[----:B------:R-:W2:Y:S06]  /*00a0*/  LDCU.64 UR6, c[0x0][0x358] ;  /* 0x00006b00ff0677ac */ /* 0x000eac0008000a00 */
[----:B------:R-:W3:Y:S08]  /*00b0*/  LDC.64 R8, c[0x0][0x380] ;  /* 0x0000e000ff087b82 */ /* 0x000ef00000000a00 */
[----:B------:R-:W4:Y:S01]  /*00c0*/  LDC.64 R10, c[0x0][0x388] ;  /* 0x0000e200ff0a7b82 */ /* 0x000f220000000a00 */
[----:B-1----:R-:W-:-:S07]  /*00d0*/  IMAD R15, R15, UR4, RZ ;  /* 0x000000040f0f7c24 */ /* 0x002fce000f8e02ff */
.L_x_0:
[----:B---3--:R-:W-:-:S04]  /*00e0*/  IMAD.WIDE R2, R0, 0x4, R8 ;  /* 0x0000000400027825 */ /* 0x008fc800078e0208 */
[C---:B----4-:R-:W-:Y:S02]  /*00f0*/  IMAD.WIDE R4, R0.reuse, 0x4, R10 ;  /* 0x0000000400047825 */ /* 0x050fe400078e020a */
[----:B--2---:R-:W2:Y:S04]  /*0100*/  LDG.E R2, desc[UR6][R2.64] ;  /* 0x0000000602027981 */ /* 0x004ea8000c1e1900 */
[----:B------:R-:W2:Y:S01]  /*0110*/  LDG.E R5, desc[UR6][R4.64] ;  /* 0x0000000604057981 */ /* 0x000ea2000c1e1900 */
[----:B01----:R-:W-:Y:S01]  /*0120*/  IMAD.WIDE R6, R0, 0x4, R12 ;  /* 0x0000000400067825 */ /* 0x003fe200078e020c */
[----:B------:R-:W-:-:S04]  /*0130*/  IADD3 R0, PT, PT, R15, R0, RZ ;  /* 0x000000000f007210 */ /* 0x000fc80007ffe0ff */
[----:B------:R-:W-:Y:S01]  /*0140*/  ISETP.GE.AND P0, PT, R0, UR5, PT ;  /* 0x0000000500007c0c */ /* 0x000fe2000bf06270 */
[----:B--2---:R-:W-:-:S05]  /*0150*/  FADD R17, R2, R5 ;  /* 0x0000000502117221 */ /* 0x004fca0000000000 */
[----:B------:R1:W-:Y:S07]  /*0160*/  STG.E desc[UR6][R6.64], R17 ;  /* 0x0000001106007986 */ /* 0x0003ee000c101906 */
[----:B------:R-:W-:Y:S05]  /*0170*/  @!P0 BRA `(.L_x_0) ;  /* 0xfffffffc00d88947 */ /* 0x000fea000383ffff */
[----:B------:R-:W-:Y:S05]  /*0180*/  EXIT ;  /* 0x000000000000794d */ /* 0x000fea0003800000 */
.L_x_1:
[----:B------:R-:W-:-:S00]  /*0190*/  BRA `(.L_x_1) ;  /* 0xfffffffc00fc7947 */ /* 0x000fc0000383ffff */
[----:B------:R-:W-:-:S00]  /*01a0*/  NOP ;  /* 0x0000000000007918 */ /* 0x000fc00000000000 */
        /* <DEDUP_REMOVED lines=13> */
.L_x_2:


//--------------------- .nv.shared.reserved.0     --------------------------
	.section	.nv.shared.reserved.0,"aw",@nobits
	.weak		__nv_reservedSMEM_offset_0_alias
	.size		__nv_reservedSMEM_offset_0_alias, 0, 64
	.other		__nv_reservedSMEM_offset_0_alias,@"STO_CUDA_RESERVED_SHARED STV_DEFAULT"
__nv_reservedSMEM_offset_0_alias:
	.zero		0
	.zero		64


//--------------------- .nv.constant0._Z3addPKfS0_Pfi --------------------------
	.section	.nv.constant0._Z3addPKfS0_Pfi,"a",@progbits
	.sectionflags	@""
	.align	4
.nv.constant0._Z3addPKfS0_Pfi:
	.zero		924


//--------------------- SYMBOLS --------------------------

	.type		.nv.reservedSmem.offset0,@object
	.size		.nv.reservedSmem.offset0,0x4
